//
// Generated by NVIDIA NVVM Compiler
//
// Compiler Build ID: CL-36424714
// Cuda compilation tools, release 13.0, V13.0.88
// Based on NVVM 20.0.0
//

.version 9.0
.target sm_100
.address_size 64

	// .globl	_Z11test_kernelv
.extern .func  (.param .b32 func_retval0) vprintf
(
	.param .b64 vprintf_param_0,
	.param .b64 vprintf_param_1
)
;
.global .align 1 .b8 $str[16] = {66, 121, 116, 101, 32, 48, 58, 32, 48, 120, 37, 48, 50, 88, 10};
.global .align 1 .b8 $str$1[16] = {66, 121, 116, 101, 32, 50, 58, 32, 48, 120, 37, 48, 50, 88, 10};
.global .align 1 .b8 $str$2[16] = {66, 121, 116, 101, 32, 55, 58, 32, 48, 120, 37, 48, 50, 88, 10};
.global .align 1 .b8 $str$3[11] = {98, 102, 101, 58, 32, 48, 120, 37, 88, 10};

.visible .entry _Z11test_kernelv()
{
	.local .align 8 .b8 	__local_depot0[8];
	.reg .b64 	%SP;
	.reg .b64 	%SPL;
	.reg .b32 	%r<14>;
	.reg .b64 	%rd<17>;

	mov.u64 	%SPL, __local_depot0;
	cvta.local.u64 	%SP, %SPL;
	add.u64 	%rd7, %SP, 0;
	add.u64 	%rd8, %SPL, 0;
	mov.b64 	%rd6, 1311768467463790320;
	mov.b32 	%r1, 0;
	// begin inline asm
	bfe.u64 %rd1,%rd6,%r1,8;
	// end inline asm
	st.local.u32 	[%rd8], %rd1;
	mov.u64 	%rd9, $str;
	cvta.global.u64 	%rd10, %rd9;
	{ // callseq 0, 0
	.param .b64 param0;
	st.param.b64 	[param0], %rd10;
	.param .b64 param1;
	st.param.b64 	[param1], %rd7;
	.param .b32 retval0;
	call.uni (retval0), 
	vprintf, 
	(
	param0, 
	param1
	);
	ld.param.b32 	%r6, [retval0];
	} // callseq 0
	mov.b32 	%r2, 16;
	// begin inline asm
	bfe.u64 %rd3,%rd6,%r2,8;
	// end inline asm
	st.local.u32 	[%rd8], %rd3;
	mov.u64 	%rd11, $str$1;
	cvta.global.u64 	%rd12, %rd11;
	{ // callseq 1, 0
	.param .b64 param0;
	st.param.b64 	[param0], %rd12;
	.param .b64 param1;
	st.param.b64 	[param1], %rd7;
	.param .b32 retval0;
	call.uni (retval0), 
	vprintf, 
	(
	param0, 
	param1
	);
	ld.param.b32 	%r8, [retval0];
	} // callseq 1
	mov.b32 	%r3, 56;
	// begin inline asm
	bfe.u64 %rd5,%rd6,%r3,8;
	// end inline asm
	st.local.u32 	[%rd8], %rd5;
	mov.u64 	%rd13, $str$2;
	cvta.global.u64 	%rd14, %rd13;
	{ // callseq 2, 0
	.param .b64 param0;
	st.param.b64 	[param0], %rd14;
	.param .b64 param1;
	st.param.b64 	[param1], %rd7;
	.param .b32 retval0;
	call.uni (retval0), 
	vprintf, 
	(
	param0, 
	param1
	);
	ld.param.b32 	%r10, [retval0];
	} // callseq 2
	// begin inline asm
	// BFE TEST BEGIN
	// end inline asm
	mov.b32 	%r5, 572662306;
	// begin inline asm
	bfe.u32 %r4, %r5, 21, 5;
	// end inline asm
	// begin inline asm
	// BFE TEST BEGIN
	// end inline asm
	st.local.u32 	[%rd8], %r4;
	mov.u64 	%rd15, $str$3;
	cvta.global.u64 	%rd16, %rd15;
	{ // callseq 3, 0
	.param .b64 param0;
	st.param.b64 	[param0], %rd16;
	.param .b64 param1;
	st.param.b64 	[param1], %rd7;
	.param .b32 retval0;
	call.uni (retval0), 
	vprintf, 
	(
	param0, 
	param1
	);
	ld.param.b32 	%r12, [retval0];
	} // callseq 3
	ret;

}


// ===== COMPILED SASS (sm_100) =====

	.target	sm_100

	.elftype	@"ET_EXEC"


//--------------------- .note.nv.tkinfo           --------------------------
	.section	.note.nv.tkinfo,"",@"SHT_NOTE"
	.sectionflags	@"SHF_NOTE_NV_TKINFO"
	.tkinfo
        /*0018*/ 	.word	0x00000002
        /*0030*/ 	.string	""
        /*0030*/ 	.string	"ptxas"
        /*0030*/ 	.string	"Cuda compilation tools, release 13.0, V13.0.88"
        /*0030*/ 	.string	"Build cuda_13.0.r13.0/compiler.36424714_0"
        /*0030*/ 	.string	"-arch sm_100 -m 64 "



//--------------------- .note.nv.cuinfo           --------------------------
	.section	.note.nv.cuinfo,"",@"SHT_NOTE"
	.sectionflags	@"SHF_NOTE_NV_CUINFO"
        /*0018*/ 	.short	0x0002
        /*001a*/ 	.short	0x0064
        /*001c*/ 	.short	0x0082
	.zero		2


//--------------------- .nv.info                  --------------------------
	.section	.nv.info,"",@"SHT_CUDA_INFO"
	.align	4


	//----- nvinfo : EIATTR_REGCOUNT
	.align		4
        /*0000*/ 	.byte	0x04, 0x2f
        /*0002*/ 	.short	(.L_5 - .L_4)
	.align		4
.L_4:
        /*0004*/ 	.word	index@(_Z11test_kernelv)
        /*0008*/ 	.word	0x00000018


	//----- nvinfo : EIATTR_FRAME_SIZE
	.align		4
.L_5:
        /*000c*/ 	.byte	0x04, 0x11
        /*000e*/ 	.short	(.L_7 - .L_6)
	.align		4
.L_6:
        /*0010*/ 	.word	index@(_Z11test_kernelv)
        /*0014*/ 	.word	0x00000008


	//----- nvinfo : EIATTR_MIN_STACK_SIZE
	.align		4
.L_7:
        /*0018*/ 	.byte	0x04, 0x12
        /*001a*/ 	.short	(.L_9 - .L_8)
	.align		4
.L_8:
        /*001c*/ 	.word	index@(_Z11test_kernelv)
        /*0020*/ 	.word	0x00000008
.L_9:


//--------------------- .nv.compat                --------------------------
	.section	.nv.compat,"",@"SHT_CUDA_COMPAT_INFO"
	.align	4
        /*0000*/ 	.byte	0x02, 0x09, 0x00, 0x00, 0x02, 0x02, 0x01, 0x00, 0x02, 0x05, 0x05, 0x00, 0x03, 0x07, 0x01, 0x01
        /*0010*/ 	.byte	0x02, 0x03, 0x00, 0x00, 0x02, 0x06, 0x01, 0x00, 0x04, 0x0b, 0x08, 0x00, 0x09, 0x00, 0x00, 0x00
        /*0020*/ 	.byte	0x00, 0x00, 0x00, 0x00


//--------------------- .nv.info._Z11test_kernelv --------------------------
	.section	.nv.info._Z11test_kernelv,"",@"SHT_CUDA_INFO"
	.sectionflags	@""
	.align	4


	//----- nvinfo : EIATTR_CUDA_API_VERSION
	.align		4
        /*0000*/ 	.byte	0x04, 0x37
        /*0002*/ 	.short	(.L_11 - .L_10)
.L_10:
        /*0004*/ 	.word	0x00000082


	//----- nvinfo : EIATTR_SPARSE_MMA_MASK
	.align		4
.L_11:
        /*0008*/ 	.byte	0x03, 0x50
        /*000a*/ 	.short	0x0000


	//----- nvinfo : EIATTR_MAXREG_COUNT
	.align		4
        /*000c*/ 	.byte	0x03, 0x1b
        /*000e*/ 	.short	0x00ff


	//----- nvinfo : EIATTR_EXTERNS
	.align		4
        /*0010*/ 	.byte	0x04, 0x0f
        /*0012*/ 	.short	(.L_13 - .L_12)


	//   ....[0]....
	.align		4
.L_12:
        /*0014*/ 	.word	index@(vprintf)


	//----- nvinfo : EIATTR_MERCURY_ISA_VERSION
	.align		4
.L_13:
        /*0018*/ 	.byte	0x03, 0x5f
        /*001a*/ 	.short	0x0101


	//----- nvinfo : EIATTR_VRC_CTA_INIT_COUNT
	.align		4
        /*001c*/ 	.byte	0x02, 0x4a
	.zero		1
	.zero		1


	//----- nvinfo : EIATTR_SYSCALL_OFFSETS
	.align		4
        /*0020*/ 	.byte	0x04, 0x46
        /*0022*/ 	.short	(.L_15 - .L_14)


	//   ....[0]....
.L_14:
        /*0024*/ 	.word	0x00000100


	//   ....[1]....
        /*0028*/ 	.word	0x000001a0


	//   ....[2]....
        /*002c*/ 	.word	0x00000240


	//   ....[3]....
        /*0030*/ 	.word	0x000002e0


	//----- nvinfo : EIATTR_EXIT_INSTR_OFFSETS
	.align		4
.L_15:
        /*0034*/ 	.byte	0x04, 0x1c
        /*0036*/ 	.short	(.L_17 - .L_16)


	//   ....[0]....
.L_16:
        /*0038*/ 	.word	0x000002f0


	//----- nvinfo : EIATTR_SW_WAR
	.align		4
.L_17:
        /*003c*/ 	.byte	0x04, 0x36
        /*003e*/ 	.short	(.L_19 - .L_18)
.L_18:
        /*0040*/ 	.word	0x00000008
.L_19:


//--------------------- .nv.callgraph             --------------------------
	.section	.nv.callgraph,"",@"SHT_CUDA_CALLGRAPH"
	.align	4
	.sectionentsize	8
	.align		4
        /*0000*/ 	.word	0x00000000
	.align		4
        /*0004*/ 	.word	0xffffffff
	.align		4
        /*0008*/ 	.word	index@(_Z11test_kernelv)
	.align		4
        /*000c*/ 	.word	index@(vprintf)
	.align		4
        /*0010*/ 	.word	0x00000000
	.align		4
        /*0014*/ 	.word	0xfffffffe
	.align		4
        /*0018*/ 	.word	0x00000000
	.align		4
        /*001c*/ 	.word	0xfffffffd
	.align		4
        /*0020*/ 	.word	0x00000000
	.align		4
        /*0024*/ 	.word	0xfffffffc


//--------------------- .nv.constant4             --------------------------
	.section	.nv.constant4,"a",@progbits
	.align	8
	.align		8
.nv.constant4:
        /*0000*/ 	.dword	vprintf
	.align		8
        /*0008*/ 	.dword	$str
	.align		8
        /*0010*/ 	.dword	$str$1
	.align		8
        /*0018*/ 	.dword	$str$2
	.align		8
        /*0020*/ 	.dword	$str$3


//--------------------- .text._Z11test_kernelv    --------------------------
	.section	.text._Z11test_kernelv,"ax",@progbits
	.align	128
        .global         _Z11test_kernelv
        .type           _Z11test_kernelv,@function
        .size           _Z11test_kernelv,(.L_x_5 - _Z11test_kernelv)
        .other          _Z11test_kernelv,@"STO_CUDA_ENTRY STV_DEFAULT"
_Z11test_kernelv:
.text._Z11test_kernelv:
[----:B------:R-:W0:Y:S01]  /*0000*/  LDC R1, c[0x0][0x37c] ;  /* 0x0000df00ff017b82 */ /* 0x000e220000000800 */
[----:B------:R-:W1:Y:S01]  /*0010*/  LDCU UR4, c[0x0][0x2f8] ;  /* 0x00005f00ff0477ac */ /* 0x000e620008000800 */
[----:B0-----:R-:W-:Y:S01]  /*0020*/  VIADD R1, R1, 0xfffffff8 ;  /* 0xfffffff801017836 */ /* 0x001fe20000000000 */
[----:B------:R-:W-:Y:S01]  /*0030*/  MOV R17, 0x0 ;  /* 0x0000000000117802 */ /* 0x000fe20000000f00 */
[----:B------:R-:W-:Y:S01]  /*0040*/  IMAD.MOV.U32 R0, RZ, RZ, 0xf0 ;  /* 0x000000f0ff007424 */ /* 0x000fe200078e00ff */
[----:B------:R-:W0:Y:S03]  /*0050*/  LDCU UR5, c[0x0][0x2fc] ;  /* 0x00005f80ff0577ac */ /* 0x000e260008000800 */
[----:B------:R2:W3:Y:S01]  /*0060*/  LDC.64 R8, c[0x4][R17] ;  /* 0x0100000011087b82 */ /* 0x0004e20000000a00 */
[----:B------:R2:W-:Y:S01]  /*0070*/  STL [R1], R0 ;  /* 0x0000000001007387 */ /* 0x0005e20000100800 */
[----:B------:R-:W4:Y:S01]  /*0080*/  LDCU.64 UR6, c[0x4][0x8] ;  /* 0x01000100ff0677ac */ /* 0x000f220008000a00 */
[----:B-1----:R-:W-:-:S04]  /*0090*/  IADD3 R16, P0, PT, R1, UR4, RZ ;  /* 0x0000000401107c10 */ /* 0x002fc8000ff1e0ff */
[----:B0-----:R-:W-:Y:S02]  /*00a0*/  IADD3.X R2, PT, PT, RZ, UR5, RZ, P0, !PT ;  /* 0x00000005ff027c10 */ /* 0x001fe400087fe4ff */
[----:B------:R-:W-:Y:S01]  /*00b0*/  MOV R6, R16 ;  /* 0x0000001000067202 */ /* 0x000fe20000000f00 */
[----:B----4-:R-:W-:Y:S02]  /*00c0*/  IMAD.U32 R4, RZ, RZ, UR6 ;  /* 0x00000006ff047e24 */ /* 0x010fe4000f8e00ff */
[----:B------:R-:W-:Y:S02]  /*00d0*/  IMAD.U32 R5, RZ, RZ, UR7 ;  /* 0x00000007ff057e24 */ /* 0x000fe4000f8e00ff */
[----:B--2---:R-:W-:-:S07]  /*00e0*/  IMAD.MOV.U32 R7, RZ, RZ, R2 ;  /* 0x000000ffff077224 */ /* 0x004fce00078e0002 */
[----:B------:R-:W-:-:S07]  /*00f0*/  LEPC R20, `(.L_x_0) ;  /* 0x000000001014794e */ /* 0x000fce0000000000 */
[----:B---3--:R-:W-:Y:S05]  /*0100*/  CALL.ABS.NOINC R8 ;  /* 0x0000000008007343 */ /* 0x008fea0003c00000 */
.L_x_0:
[----:B------:R-:W-:Y:S01]  /*0110*/  IMAD.MOV.U32 R0, RZ, RZ, 0xbc ;  /* 0x000000bcff007424 */ /* 0x000fe200078e00ff */
[----:B------:R0:W1:Y:S01]  /*0120*/  LDC.64 R8, c[0x4][R17] ;  /* 0x0100000011087b82 */ /* 0x0000620000000a00 */
[----:B------:R-:W2:Y:S01]  /*0130*/  LDCU.64 UR4, c[0x4][0x10] ;  /* 0x01000200ff0477ac */ /* 0x000ea20008000a00 */
[----:B------:R-:W-:Y:S01]  /*0140*/  IMAD.MOV.U32 R6, RZ, RZ, R16 ;  /* 0x000000ffff067224 */ /* 0x000fe200078e0010 */
[----:B------:R-:W-:Y:S01]  /*0150*/  MOV R7, R2 ;  /* 0x0000000200077202 */ /* 0x000fe20000000f00 */
[----:B------:R0:W-:Y:S01]  /*0160*/  STL [R1], R0 ;  /* 0x0000000001007387 */ /* 0x0001e20000100800 */
[----:B--2---:R-:W-:Y:S01]  /*0170*/  MOV R4, UR4 ;  /* 0x0000000400047c02 */ /* 0x004fe20008000f00 */
[----:B0-----:R-:W-:-:S07]  /*0180*/  IMAD.U32 R5, RZ, RZ, UR5 ;  /* 0x00000005ff057e24 */ /* 0x001fce000f8e00ff */
[----:B------:R-:W-:-:S07]  /*0190*/  LEPC R20, `(.L_x_1) ;  /* 0x000000001014794e */ /* 0x000fce0000000000 */
[----:B-1----:R-:W-:Y:S05]  /*01a0*/  CALL.ABS.NOINC R8 ;  /* 0x0000000008007343 */ /* 0x002fea0003c00000 */
.L_x_1:
[----:B------:R-:W-:Y:S01]  /*01b0*/  IMAD.MOV.U32 R0, RZ, RZ, 0x12 ;  /* 0x00000012ff007424 */ /* 0x000fe200078e00ff */
[----:B------:R0:W1:Y:S01]  /*01c0*/  LDC.64 R8, c[0x4][R17] ;  /* 0x0100000011087b82 */ /* 0x0000620000000a00 */
[----:B------:R-:W2:Y:S01]  /*01d0*/  LDCU.64 UR4, c[0x4][0x18] ;  /* 0x01000300ff0477ac */ /* 0x000ea20008000a00 */
[----:B------:R-:W-:Y:S01]  /*01e0*/  MOV R6, R16 ;  /* 0x0000001000067202 */ /* 0x000fe20000000f00 */
[----:B------:R-:W-:Y:S01]  /*01f0*/  IMAD.MOV.U32 R7, RZ, RZ, R2 ;  /* 0x000000ffff077224 */ /* 0x000fe200078e0002 */
[----:B------:R0:W-:Y:S01]  /*0200*/  STL [R1], R0 ;  /* 0x0000000001007387 */ /* 0x0001e20000100800 */
[----:B--2---:R-:W-:Y:S01]  /*0210*/  MOV R4, UR4 ;  /* 0x0000000400047c02 */ /* 0x004fe20008000f00 */
[----:B0-----:R-:W-:-:S07]  /*0220*/  IMAD.U32 R5, RZ, RZ, UR5 ;  /* 0x00000005ff057e24 */ /* 0x001fce000f8e00ff */
[----:B------:R-:W-:-:S07]  /*0230*/  LEPC R20, `(.L_x_2) ;  /* 0x000000001014794e */ /* 0x000fce0000000000 */
[----:B-1----:R-:W-:Y:S05]  /*0240*/  CALL.ABS.NOINC R8 ;  /* 0x0000000008007343 */ /* 0x002fea0003c00000 */
.L_x_2:
[----:B------:R-:W-:Y:S01]  /*0250*/  HFMA2 R0, -RZ, RZ, 0, 1.013278961181640625e-06 ;  /* 0x00000011ff007431 */ /* 0x000fe200000001ff */
[----:B------:R0:W1:Y:S01]  /*0260*/  LDC.64 R8, c[0x4][R17] ;  /* 0x0100000011087b82 */ /* 0x0000620000000a00 */
[----:B------:R-:W2:Y:S01]  /*0270*/  LDCU.64 UR4, c[0x4][0x20] ;  /* 0x01000400ff0477ac */ /* 0x000ea20008000a00 */
[----:B------:R-:W-:Y:S01]  /*0280*/  IMAD.MOV.U32 R6, RZ, RZ, R16 ;  /* 0x000000ffff067224 */ /* 0x000fe200078e0010 */
[----:B------:R-:W-:Y:S01]  /*0290*/  MOV R7, R2 ;  /* 0x0000000200077202 */ /* 0x000fe20000000f00 */
[----:B------:R0:W-:Y:S01]  /*02a0*/  STL [R1], R0 ;  /* 0x0000000001007387 */ /* 0x0001e20000100800 */
[----:B--2---:R-:W-:Y:S01]  /*02b0*/  IMAD.U32 R4, RZ, RZ, UR4 ;  /* 0x00000004ff047e24 */ /* 0x004fe2000f8e00ff */
[----:B0-----:R-:W-:-:S07]  /*02c0*/  MOV R5, UR5 ;  /* 0x0000000500057c02 */ /* 0x001fce0008000f00 */
[----:B------:R-:W-:-:S07]  /*02d0*/  LEPC R20, `(.L_x_3) ;  /* 0x000000001014794e */ /* 0x000fce0000000000 */
[----:B-1----:R-:W-:Y:S05]  /*02e0*/  CALL.ABS.NOINC R8 ;  /* 0x0000000008007343 */ /* 0x002fea0003c00000 */
.L_x_3:
[----:B------:R-:W-:Y:S05]  /*02f0*/  EXIT ;  /* 0x000000000000794d */ /* 0x000fea0003800000 */
.L_x_4:
[----:B------:R-:W-:-:S00]  /*0300*/  BRA `(.L_x_4) ;  /* 0xfffffffc00fc7947 */ /* 0x000fc0000383ffff */
[----:B------:R-:W-:-:S00]  /*0310*/  NOP ;  /* 0x0000000000007918 */ /* 0x000fc00000000000 */
        /* <DEDUP_REMOVED lines=14> */
.L_x_5:


//--------------------- .nv.global.init           --------------------------
	.section	.nv.global.init,"aw",@progbits
.nv.global.init:
	.type		$str$3,@object
	.size		$str$3,($str$2 - $str$3)
$str$3:
        /*0000*/ 	.byte	0x62, 0x66, 0x65, 0x3a, 0x20, 0x30, 0x78, 0x25, 0x58, 0x0a, 0x00
	.type		$str$2,@object
	.size		$str$2,($str - $str$2)
$str$2:
        /*000b*/ 	.byte	0x42, 0x79, 0x74, 0x65, 0x20, 0x37, 0x3a, 0x20, 0x30, 0x78, 0x25, 0x30, 0x32, 0x58, 0x0a, 0x00
	.type		$str,@object
	.size		$str,($str$1 - $str)
$str:
        /*001b*/ 	.byte	0x42, 0x79, 0x74, 0x65, 0x20, 0x30, 0x3a, 0x20, 0x30, 0x78, 0x25, 0x30, 0x32, 0x58, 0x0a, 0x00
	.type		$str$1,@object
	.size		$str$1,(.L_1 - $str$1)
$str$1:
        /*002b*/ 	.byte	0x42, 0x79, 0x74, 0x65, 0x20, 0x32, 0x3a, 0x20, 0x30, 0x78, 0x25, 0x30, 0x32, 0x58, 0x0a, 0x00
.L_1:


//--------------------- .nv.shared.reserved.0     --------------------------
	.section	.nv.shared.reserved.0,"aw",@nobits
	.weak		__nv_reservedSMEM_offset_0_alias
	.size		__nv_reservedSMEM_offset_0_alias, 0, 64
	.other		__nv_reservedSMEM_offset_0_alias,@"STO_CUDA_RESERVED_SHARED STV_DEFAULT"
__nv_reservedSMEM_offset_0_alias:
	.zero		0
	.zero		64


//--------------------- .nv.constant0._Z11test_kernelv --------------------------
	.section	.nv.constant0._Z11test_kernelv,"a",@progbits
	.sectionflags	@""
	.align	4
.nv.constant0._Z11test_kernelv:
	.zero		896


//--------------------- SYMBOLS --------------------------

	.type		.nv.reservedSmem.offset0,@object
	.size		.nv.reservedSmem.offset0,0x4
	.type		vprintf,@function
